	.headerflags	@"EF_CUDA_TEXMODE_UNIFIED EF_CUDA_64BIT_ADDRESS EF_CUDA_ACCELERATORS EF_CUDA_SM90 EF_CUDA_VIRTUAL_SM(EF_CUDA_SM90)"
	.elftype	@"ET_EXEC"


//--------------------- .nv.info                  --------------------------
	.section	.nv.info,"",@"SHT_CUDA_INFO"
	.align	4


	//----- nvinfo : EIATTR_REGCOUNT
	.align		4
        /*0000*/ 	.byte	0x04, 0x2f
        /*0002*/ 	.short	(.L_1 - .L_0)
	.align		4
.L_0:
        /*0004*/ 	.word	index@(triton_poi_fused_2)
        /*0008*/ 	.word	0x0000001e


	//----- nvinfo : EIATTR_MIN_STACK_SIZE
	.align		4
.L_1:
        /*000c*/ 	.byte	0x04, 0x12
        /*000e*/ 	.short	(.L_3 - .L_2)
	.align		4
.L_2:
        /*0010*/ 	.word	index@(triton_poi_fused_2)
        /*0014*/ 	.word	0x00000000


	//----- nvinfo : EIATTR_FRAME_SIZE
	.align		4
.L_3:
        /*0018*/ 	.byte	0x04, 0x11
        /*001a*/ 	.short	(.L_5 - .L_4)
	.align		4
.L_4:
        /*001c*/ 	.word	index@(triton_poi_fused_2)
        /*0020*/ 	.word	0x00000000


	//----- nvinfo : EIATTR_MIN_STACK_SIZE
	.align		4
.L_5:
        /*0024*/ 	.byte	0x04, 0x12
        /*0026*/ 	.short	(.L_7 - .L_6)
	.align		4
.L_6:
        /*0028*/ 	.word	index@(triton_poi_fused_2)
        /*002c*/ 	.word	0x00000000
.L_7:


//--------------------- .nv.info.triton_poi_fused_2 --------------------------
	.section	.nv.info.triton_poi_fused_2,"",@"SHT_CUDA_INFO"
	.sectionflags	@""
	.align	4


	//----- nvinfo : EIATTR_CUDA_API_VERSION
	.align		4
        /*0000*/ 	.byte	0x04, 0x37
        /*0002*/ 	.short	(.L_9 - .L_8)
.L_8:
        /*0004*/ 	.word	0x0000007c


	//----- nvinfo : EIATTR_KPARAM_INFO
	.align		4
.L_9:
        /*0008*/ 	.byte	0x04, 0x17
        /*000a*/ 	.short	(.L_11 - .L_10)
.L_10:
        /*000c*/ 	.word	0x00000000
        /*0010*/ 	.short	0x0003
        /*0012*/ 	.short	0x0014
        /*0014*/ 	.byte	0x00, 0xf0, 0x11, 0x00


	//----- nvinfo : EIATTR_KPARAM_INFO
	.align		4
.L_11:
        /*0018*/ 	.byte	0x04, 0x17
        /*001a*/ 	.short	(.L_13 - .L_12)
.L_12:
        /*001c*/ 	.word	0x00000000
        /*0020*/ 	.short	0x0002
        /*0022*/ 	.short	0x0010
        /*0024*/ 	.byte	0x00, 0xf0, 0x11, 0x00


	//----- nvinfo : EIATTR_KPARAM_INFO
	.align		4
.L_13:
        /*0028*/ 	.byte	0x04, 0x17
        /*002a*/ 	.short	(.L_15 - .L_14)
.L_14:
        /*002c*/ 	.word	0x00000000
        /*0030*/ 	.short	0x0001
        /*0032*/ 	.short	0x0008
        /*0034*/ 	.byte	0x00, 0xf4, 0x21, 0x00


	//----- nvinfo : EIATTR_KPARAM_INFO
	.align		4
.L_15:
        /*0038*/ 	.byte	0x04, 0x17
        /*003a*/ 	.short	(.L_17 - .L_16)
.L_16:
        /*003c*/ 	.word	0x00000000
        /*0040*/ 	.short	0x0000
        /*0042*/ 	.short	0x0000
        /*0044*/ 	.byte	0x00, 0xf4, 0x21, 0x00


	//----- nvinfo : EIATTR_SPARSE_MMA_MASK
	.align		4
.L_17:
        /*0048*/ 	.byte	0x03, 0x50
        /*004a*/ 	.short	0x0000


	//----- nvinfo : EIATTR_MAXREG_COUNT
	.align		4
        /*004c*/ 	.byte	0x03, 0x1b
        /*004e*/ 	.short	0x00ff


	//----- nvinfo : EIATTR_EXIT_INSTR_OFFSETS
	.align		4
        /*0050*/ 	.byte	0x04, 0x1c
        /*0052*/ 	.short	(.L_19 - .L_18)


	//   ....[0]....
.L_18:
        /*0054*/ 	.word	0x00000680


	//   ....[1]....
        /*0058*/ 	.word	0x000006d0


	//----- nvinfo : EIATTR_REQNTID
	.align		4
.L_19:
        /*005c*/ 	.byte	0x04, 0x10
        /*005e*/ 	.short	(.L_21 - .L_20)
.L_20:
        /*0060*/ 	.word	0x00000080
        /*0064*/ 	.word	0x00000001
        /*0068*/ 	.word	0x00000001


	//----- nvinfo : EIATTR_CBANK_PARAM_SIZE
	.align		4
.L_21:
        /*006c*/ 	.byte	0x03, 0x19
        /*006e*/ 	.short	0x0018


	//----- nvinfo : EIATTR_PARAM_CBANK
	.align		4
        /*0070*/ 	.byte	0x04, 0x0a
        /*0072*/ 	.short	(.L_23 - .L_22)
	.align		4
.L_22:
        /*0074*/ 	.word	index@(.nv.constant0.triton_poi_fused_2)
        /*0078*/ 	.short	0x0210
        /*007a*/ 	.short	0x0018


	//----- nvinfo : EIATTR_SW_WAR
	.align		4
.L_23:
        /*007c*/ 	.byte	0x04, 0x36
        /*007e*/ 	.short	(.L_25 - .L_24)
.L_24:
        /*0080*/ 	.word	0x00000008
.L_25:


//--------------------- .nv.callgraph             --------------------------
	.section	.nv.callgraph,"",@"SHT_CUDA_CALLGRAPH"
	.align	4
	.sectionentsize	8
	.align		4
        /*0000*/ 	.word	0x00000000
	.align		4
        /*0004*/ 	.word	0xffffffff
	.align		4
        /*0008*/ 	.word	0x00000000
	.align		4
        /*000c*/ 	.word	0xfffffffe
	.align		4
        /*0010*/ 	.word	0x00000000
	.align		4
        /*0014*/ 	.word	0xfffffffd
	.align		4
        /*0018*/ 	.word	0x00000000
	.align		4
        /*001c*/ 	.word	0xfffffffc


//--------------------- .text.triton_poi_fused_2  --------------------------
	.section	.text.triton_poi_fused_2,"ax",@progbits
	.sectionflags	@"SHF_BARRIERS=1"
	.align	128
        .global         triton_poi_fused_2
        .type           triton_poi_fused_2,@function
        .size           triton_poi_fused_2,(.L_x_1 - triton_poi_fused_2)
        .other          triton_poi_fused_2,@"STO_CUDA_ENTRY STV_DEFAULT"
triton_poi_fused_2:
.text.triton_poi_fused_2:
[----:B------:R-:W0:Y:S01]  /*0000*/  LDC R1, c[0x0][0x28] ;  /* 0x00000a00ff017b82 */ /* 0x000e220000000800 */
[----:B------:R-:W1:Y:S07]  /*0010*/  S2R R15, SR_CTAID.X ;  /* 0x00000000000f7919 */ /* 0x000e6e0000002500 */
[----:B------:R-:W2:Y:S01]  /*0020*/  LDC.64 R16, c[0x0][0x210] ;  /* 0x00008400ff107b82 */ /* 0x000ea20000000a00 */
[----:B------:R-:W-:Y:S01]  /*0030*/  IMAD.MOV.U32 R14, RZ, RZ, RZ ;  /* 0x000000ffff0e7224 */ /* 0x000fe200078e00ff */
[----:B------:R-:W-:Y:S01]  /*0040*/  ULDC.64 UR6, c[0x0][0x208] ;  /* 0x0000820000067ab9 */ /* 0x000fe20000000a00 */
[----:B------:R-:W3:Y:S01]  /*0050*/  S2R R18, SR_TID.X ;  /* 0x0000000000127919 */ /* 0x000ee20000002100 */
[----:B------:R-:W4:Y:S01]  /*0060*/  S2R R19, SR_CTAID.Y ;  /* 0x0000000000137919 */ /* 0x000f220000002600 */
[----:B-1----:R-:W-:Y:S01]  /*0070*/  IMAD.SHL.U32 R15, R15, 0x10, RZ ;  /* 0x000000100f0f7824 */ /* 0x002fe200078e00ff */
[----:B---3--:R-:W-:-:S04]  /*0080*/  SHF.R.U32.HI R0, RZ, 0x4, R18 ;  /* 0x00000004ff007819 */ /* 0x008fc80000011612 */
[----:B------:R-:W-:Y:S01]  /*0090*/  LOP3.LUT R4, R15, 0xf, R18, 0xf8, !PT ;  /* 0x0000000f0f047812 */ /* 0x000fe200078ef812 */
[----:B----4-:R-:W-:Y:S01]  /*00a0*/  IMAD.SHL.U32 R19, R19, 0x40, RZ ;  /* 0x0000004013137824 */ /* 0x010fe200078e00ff */
[----:B------:R-:W-:Y:S02]  /*00b0*/  SGXT.U32 R0, R0, 0x3 ;  /* 0x000000030000781a */ /* 0x000fe40000000000 */
[----:B------:R-:W-:Y:S02]  /*00c0*/  ISETP.GE.AND P0, PT, R4, 0x9, PT ;  /* 0x000000090400780c */ /* 0x000fe40003f06270 */
[----:B------:R-:W-:Y:S02]  /*00d0*/  LOP3.LUT R3, R19, 0x8, R0, 0xfe, !PT ;  /* 0x0000000813037812 */ /* 0x000fe400078efe00 */
[----:B------:R-:W-:Y:S02]  /*00e0*/  LOP3.LUT R2, R19, R0, RZ, 0xfc, !PT ;  /* 0x0000000013027212 */ /* 0x000fe400078efcff */
[C---:B------:R-:W-:Y:S01]  /*00f0*/  ISETP.LT.AND P2, PT, R3.reuse, 0x900, !P0 ;  /* 0x000009000300780c */ /* 0x040fe20004741270 */
[--C-:B------:R-:W-:Y:S01]  /*0100*/  IMAD R3, R3, 0x9, R4.reuse ;  /* 0x0000000903037824 */ /* 0x100fe200078e0204 */
[----:B------:R-:W-:Y:S01]  /*0110*/  LOP3.LUT R6, R19, 0x10, R0, 0xfe, !PT ;  /* 0x0000001013067812 */ /* 0x000fe200078efe00 */
[----:B------:R-:W-:Y:S01]  /*0120*/  IMAD R5, R2, 0x9, R4 ;  /* 0x0000000902057824 */ /* 0x000fe200078e0204 */
[----:B------:R-:W-:-:S02]  /*0130*/  LOP3.LUT R7, R19, 0x18, R0, 0xfe, !PT ;  /* 0x0000001813077812 */ /* 0x000fc400078efe00 */
[----:B------:R-:W-:Y:S01]  /*0140*/  ISETP.LT.AND P1, PT, R2, 0x900, !P0 ;  /* 0x000009000200780c */ /* 0x000fe20004721270 */
[----:B--2---:R-:W-:Y:S01]  /*0150*/  IMAD.WIDE R2, R3, 0x4, R16 ;  /* 0x0000000403027825 */ /* 0x004fe200078e0210 */
[----:B------:R-:W-:Y:S02]  /*0160*/  ISETP.LT.AND P6, PT, R6, 0x900, !P0 ;  /* 0x000009000600780c */ /* 0x000fe400047c1270 */
[----:B------:R-:W-:Y:S02]  /*0170*/  LOP3.LUT R8, R19, 0x20, R0, 0xfe, !PT ;  /* 0x0000002013087812 */ /* 0x000fe400078efe00 */
[----:B------:R-:W-:Y:S01]  /*0180*/  ISETP.LT.AND P5, PT, R7, 0x900, !P0 ;  /* 0x000009000700780c */ /* 0x000fe200047a1270 */
[----:B------:R1:W2:Y:S01]  /*0190*/  @P2 LDG.E.EL R14, desc[UR6][R2.64] ;  /* 0x00000006020e2981 */ /* 0x0002a2000c2e1900 */
[----:B------:R-:W-:Y:S02]  /*01a0*/  LOP3.LUT R4, R19, 0x28, R0, 0xfe, !PT ;  /* 0x0000002813047812 */ /* 0x000fe400078efe00 */
[----:B------:R-:W-:-:S02]  /*01b0*/  LOP3.LUT R6, R19, 0x30, R0, 0xfe, !PT ;  /* 0x0000003013067812 */ /* 0x000fc400078efe00 */
[----:B------:R-:W-:Y:S02]  /*01c0*/  LOP3.LUT R7, R19, 0x38, R0, 0xfe, !PT ;  /* 0x0000003813077812 */ /* 0x000fe400078efe00 */
[----:B------:R-:W-:Y:S02]  /*01d0*/  ISETP.LT.AND P4, PT, R8, 0x900, !P0 ;  /* 0x000009000800780c */ /* 0x000fe40004781270 */
[----:B------:R-:W-:Y:S02]  /*01e0*/  ISETP.LT.AND P3, PT, R4, 0x900, !P0 ;  /* 0x000009000400780c */ /* 0x000fe40004761270 */
[----:B------:R-:W-:Y:S02]  /*01f0*/  ISETP.LT.AND P2, PT, R6, 0x900, !P0 ;  /* 0x000009000600780c */ /* 0x000fe40004741270 */
[----:B------:R-:W-:Y:S01]  /*0200*/  ISETP.LT.AND P0, PT, R7, 0x900, !P0 ;  /* 0x000009000700780c */ /* 0x000fe20004701270 */
[C---:B------:R-:W-:Y:S02]  /*0210*/  VIADD R7, R5.reuse, 0x90 ;  /* 0x0000009005077836 */ /* 0x040fe40000000000 */
[----:B------:R-:W-:-:S02]  /*0220*/  VIADD R9, R5, 0xd8 ;  /* 0x000000d805097836 */ /* 0x000fc40000000000 */
[C---:B------:R-:W-:Y:S02]  /*0230*/  VIADD R11, R5.reuse, 0x120 ;  /* 0x00000120050b7836 */ /* 0x040fe40000000000 */
[C---:B------:R-:W-:Y:S02]  /*0240*/  VIADD R13, R5.reuse, 0x168 ;  /* 0x00000168050d7836 */ /* 0x040fe40000000000 */
[C---:B------:R-:W-:Y:S02]  /*0250*/  VIADD R23, R5.reuse, 0x1b0 ;  /* 0x000001b005177836 */ /* 0x040fe40000000000 */
[C---:B------:R-:W-:Y:S02]  /*0260*/  VIADD R25, R5.reuse, 0x1f8 ;  /* 0x000001f805197836 */ /* 0x040fe40000000000 */
[----:B-1----:R-:W-:-:S04]  /*0270*/  IMAD.WIDE R2, R5, 0x4, R16 ;  /* 0x0000000405027825 */ /* 0x002fc800078e0210 */
[----:B------:R-:W-:-:S04]  /*0280*/  IMAD.WIDE R4, R7, 0x4, R16 ;  /* 0x0000000407047825 */ /* 0x000fc800078e0210 */
[----:B------:R-:W-:-:S04]  /*0290*/  IMAD.WIDE R6, R9, 0x4, R16 ;  /* 0x0000000409067825 */ /* 0x000fc800078e0210 */
[----:B------:R-:W-:Y:S01]  /*02a0*/  IMAD.WIDE R8, R11, 0x4, R16 ;  /* 0x000000040b087825 */ /* 0x000fe200078e0210 */
[----:B------:R-:W-:-:S03]  /*02b0*/  CS2R R20, SRZ ;  /* 0x0000000000147805 */ /* 0x000fc6000001ff00 */
[----:B------:R-:W-:-:S03]  /*02c0*/  IMAD.WIDE R10, R13, 0x4, R16 ;  /* 0x000000040d0a7825 */ /* 0x000fc600078e0210 */
[----:B------:R1:W3:Y:S01]  /*02d0*/  @P6 LDG.E.EL R20, desc[UR6][R4.64] ;  /* 0x0000000604146981 */ /* 0x0002e2000c2e1900 */
[--C-:B------:R-:W-:Y:S01]  /*02e0*/  IMAD.WIDE R12, R23, 0x4, R16.reuse ;  /* 0x00000004170c7825 */ /* 0x100fe200078e0210 */
[----:B------:R-:W-:Y:S02]  /*02f0*/  CS2R R22, SRZ ;  /* 0x0000000000167805 */ /* 0x000fe4000001ff00 */
[----:B------:R-:W4:Y:S01]  /*0300*/  @P5 LDG.E.EL R21, desc[UR6][R6.64] ;  /* 0x0000000606155981 */ /* 0x000f22000c2e1900 */
[----:B------:R-:W-:Y:S01]  /*0310*/  IMAD.WIDE R16, R25, 0x4, R16 ;  /* 0x0000000419107825 */ /* 0x000fe200078e0210 */
[----:B------:R-:W-:Y:S02]  /*0320*/  CS2R R24, SRZ ;  /* 0x0000000000187805 */ /* 0x000fe4000001ff00 */
[----:B------:R-:W5:Y:S01]  /*0330*/  @P4 LDG.E.EL R22, desc[UR6][R8.64] ;  /* 0x0000000608164981 */ /* 0x000f62000c2e1900 */
[----:B------:R-:W-:-:S03]  /*0340*/  IMAD.MOV.U32 R26, RZ, RZ, RZ ;  /* 0x000000ffff1a7224 */ /* 0x000fc600078e00ff */
[----:B------:R-:W5:Y:S04]  /*0350*/  @P3 LDG.E.EL R24, desc[UR6][R10.64] ;  /* 0x000000060a183981 */ /* 0x000f68000c2e1900 */
[----:B------:R1:W5:Y:S04]  /*0360*/  @P2 LDG.E.EL R23, desc[UR6][R12.64] ;  /* 0x000000060c172981 */ /* 0x000368000c2e1900 */
[----:B------:R1:W5:Y:S04]  /*0370*/  @P1 LDG.E.EL R25, desc[UR6][R2.64] ;  /* 0x0000000602191981 */ /* 0x000368000c2e1900 */
[----:B------:R-:W5:Y:S01]  /*0380*/  @P0 LDG.E.EL R26, desc[UR6][R16.64] ;  /* 0x00000006101a0981 */ /* 0x000f62000c2e1900 */
[----:B------:R-:W1:Y:S01]  /*0390*/  S2R R27, SR_TID.X ;  /* 0x00000000001b7919 */ /* 0x000e620000002100 */
[----:B------:R-:W1:Y:S01]  /*03a0*/  S2UR UR5, SR_CgaCtaId ;  /* 0x00000000000579c3 */ /* 0x000e620000008800 */
[----:B------:R-:W-:-:S02]  /*03b0*/  UMOV UR4, 0x400 ;  /* 0x0000040000047882 */ /* 0x000fc40000000000 */
[----:B01----:R-:W-:Y:S01]  /*03c0*/  UPRMT UR4, UR5, 0x654, UR4 ;  /* 0x0000065405047896 */ /* 0x003fe20008000004 */
[----:B------:R-:W-:Y:S01]  /*03d0*/  IMAD.SHL.U32 R4, R27, 0x40, RZ ;  /* 0x000000401b047824 */ /* 0x000fe200078e00ff */
[----:B------:R-:W-:-:S04]  /*03e0*/  SHF.R.U32.HI R5, RZ, 0x4, R27 ;  /* 0x00000004ff057819 */ /* 0x000fc8000001161b */
[----:B------:R-:W-:Y:S02]  /*03f0*/  SGXT.U32 R5, R5, 0x3 ;  /* 0x000000030505781a */ /* 0x000fe40000000000 */
[----:B------:R-:W-:-:S04]  /*0400*/  LOP3.LUT R4, R4, 0x3c0, RZ, 0xc0, !PT ;  /* 0x000003c004047812 */ /* 0x000fc800078ec0ff */
[C---:B------:R-:W-:Y:S02]  /*0410*/  LOP3.LUT R5, R4.reuse, R5, RZ, 0xfc, !PT ;  /* 0x0000000504057212 */ /* 0x040fe400078efcff */
[----:B------:R-:W-:-:S05]  /*0420*/  LEA.HI R4, R4, UR4, RZ, 0x1e ;  /* 0x0000000404047c11 */ /* 0x000fca000f8ff0ff */
[----:B------:R-:W-:Y:S01]  /*0430*/  IMAD R13, R5, 0x4, R4 ;  /* 0x00000004050d7824 */ /* 0x000fe200078e0204 */
[C---:B------:R-:W-:Y:S01]  /*0440*/  LOP3.LUT R2, R27.reuse, 0x70, RZ, 0xc0, !PT ;  /* 0x000000701b027812 */ /* 0x040fe200078ec0ff */
[----:B------:R-:W-:-:S04]  /*0450*/  IMAD.SHL.U32 R8, R27, 0x4, RZ ;  /* 0x000000041b087824 */ /* 0x000fc800078e00ff */
[----:B------:R-:W-:Y:S01]  /*0460*/  VIADD R3, R2, UR4 ;  /* 0x0000000402037c36 */ /* 0x000fe20008000000 */
[----:B------:R-:W-:-:S05]  /*0470*/  LOP3.LUT R8, R8, 0x1fc, RZ, 0xc0, !PT ;  /* 0x000001fc08087812 */ /* 0x000fca00078ec0ff */
[----:B------:R-:W-:Y:S02]  /*0480*/  IMAD R4, R8, 0x4, R3 ;  /* 0x0000000408047824 */ /* 0x000fe400078e0203 */
[----:B------:R-:W-:Y:S01]  /*0490*/  IMAD.SHL.U32 R18, R18, 0x4, RZ ;  /* 0x0000000412127824 */ /* 0x000fe200078e00ff */
[----:B------:R-:W0:Y:S04]  /*04a0*/  LDC.64 R2, c[0x0][0x218] ;  /* 0x00008600ff027b82 */ /* 0x000e280000000a00 */
[----:B------:R-:W-:-:S05]  /*04b0*/  LOP3.LUT R18, R19, 0x3c, R18, 0xf8, !PT ;  /* 0x0000003c13127812 */ /* 0x000fca00078ef812 */
[----:B------:R-:W-:-:S05]  /*04c0*/  IMAD.HI R9, R18, 0x2aaaaaab, RZ ;  /* 0x2aaaaaab12097827 */ /* 0x000fca00078e02ff */
[----:B------:R-:W-:-:S04]  /*04d0*/  SHF.R.U32.HI R10, RZ, 0x1f, R9 ;  /* 0x0000001fff0a7819 */ /* 0x000fc80000011609 */
[----:B------:R-:W-:Y:S02]  /*04e0*/  LEA.HI.SX32 R11, R9, R10, 0x1d ;  /* 0x0000000a090b7211 */ /* 0x000fe400078feaff */
[----:B------:R-:W-:Y:S02]  /*04f0*/  LOP3.LUT R10, R8, 0x200, RZ, 0xfc, !PT ;  /* 0x00000200080a7812 */ /* 0x000fe400078efcff */
[----:B------:R-:W-:Y:S01]  /*0500*/  ISETP.GE.AND P0, PT, R18, 0x900, PT ;  /* 0x000009001200780c */ /* 0x000fe20003f06270 */
[----:B------:R-:W-:Y:S01]  /*0510*/  IMAD R18, R11, -0x30, R18 ;  /* 0xffffffd00b127824 */ /* 0x000fe200078e0212 */
[----:B------:R-:W-:Y:S02]  /*0520*/  LOP3.LUT R9, R15, R0, RZ, 0xfc, !PT ;  /* 0x000000000f097212 */ /* 0x000fe400078efcff */
[----:B------:R-:W-:Y:S02]  /*0530*/  LOP3.LUT R0, R15, 0x8, R0, 0xfe, !PT ;  /* 0x000000080f007812 */ /* 0x000fe400078efe00 */
[----:B------:R-:W-:Y:S01]  /*0540*/  SHF.R.U32.HI R10, RZ, 0x2, R10 ;  /* 0x00000002ff0a7819 */ /* 0x000fe2000001160a */
[----:B------:R-:W-:Y:S01]  /*0550*/  IMAD R18, R11, 0x1b0, R18 ;  /* 0x000001b00b127824 */ /* 0x000fe200078e0212 */
[----:B------:R-:W-:-:S02]  /*0560*/  ISETP.LT.AND P1, PT, R9, 0x9, !P0 ;  /* 0x000000090900780c */ /* 0x000fc40004721270 */
[----:B------:R-:W-:Y:S02]  /*0570*/  ISETP.LT.AND P0, PT, R0, 0x9, !P0 ;  /* 0x000000090000780c */ /* 0x000fe40004701270 */
[----:B------:R-:W-:Y:S01]  /*0580*/  LOP3.LUT R10, R10, 0xf0, RZ, 0xc0, !PT ;  /* 0x000000f00a0a7812 */ /* 0x000fe200078ec0ff */
[----:B------:R-:W-:-:S04]  /*0590*/  IMAD R11, R9, 0x30, R18 ;  /* 0x00000030090b7824 */ /* 0x000fc800078e0212 */
[----:B------:R-:W-:Y:S02]  /*05a0*/  VIADD R9, R10, UR4 ;  /* 0x000000040a097c36 */ /* 0x000fe40008000000 */
[----:B0-----:R-:W-:-:S04]  /*05b0*/  IMAD.WIDE R10, R11, 0x4, R2 ;  /* 0x000000040b0a7825 */ /* 0x001fc800078e0202 */
[----:B------:R-:W-:Y:S01]  /*05c0*/  IMAD R9, R8, 0x4, R9 ;  /* 0x0000000408097824 */ /* 0x000fe200078e0209 */
[----:B--2---:R-:W-:Y:S04]  /*05d0*/  STS [R13+0x20], R14 ;  /* 0x0000200e0d007388 */ /* 0x004fe80000000800 */
[----:B---3--:R-:W-:Y:S04]  /*05e0*/  STS [R13+0x40], R20 ;  /* 0x000040140d007388 */ /* 0x008fe80000000800 */
[----:B----4-:R-:W-:Y:S04]  /*05f0*/  STS [R13+0x60], R21 ;  /* 0x000060150d007388 */ /* 0x010fe80000000800 */
[----:B-----5:R-:W-:Y:S04]  /*0600*/  STS [R13+0x80], R22 ;  /* 0x000080160d007388 */ /* 0x020fe80000000800 */
[----:B------:R-:W-:Y:S04]  /*0610*/  STS [R13+0xa0], R24 ;  /* 0x0000a0180d007388 */ /* 0x000fe80000000800 */
[----:B------:R-:W-:Y:S04]  /*0620*/  STS [R13+0xc0], R23 ;  /* 0x0000c0170d007388 */ /* 0x000fe80000000800 */
[----:B------:R-:W-:Y:S04]  /*0630*/  STS [R13], R25 ;  /* 0x000000190d007388 */ /* 0x000fe80000000800 */
[----:B------:R-:W-:Y:S01]  /*0640*/  STS [R13+0xe0], R26 ;  /* 0x0000e01a0d007388 */ /* 0x000fe20000000800 */
[----:B------:R-:W-:Y:S06]  /*0650*/  BAR.SYNC.DEFER_BLOCKING 0x0 ;  /* 0x0000000000007b1d */ /* 0x000fec0000010000 */
[----:B------:R-:W0:Y:S04]  /*0660*/  LDS.128 R4, [R4] ;  /* 0x0000000004047984 */ /* 0x000e280000000c00 */
[----:B0-----:R0:W-:Y:S02]  /*0670*/  @P1 STG.E.128 desc[UR6][R10.64], R4 ;  /* 0x000000040a001986 */ /* 0x0011e4000c101d06 */
[----:B0-----:R-:W-:Y:S05]  /*0680*/  @!P0 EXIT ;  /* 0x000000000000894d */ /* 0x001fea0003800000 */
[----:B0-----:R-:W0:Y:S01]  /*0690*/  LDS.128 R8, [R9+0x800] ;  /* 0x0008000009087984 */ /* 0x001e220000000c00 */
[----:B------:R-:W-:-:S04]  /*06a0*/  IMAD R5, R0, 0x30, R18 ;  /* 0x0000003000057824 */ /* 0x000fc800078e0212 */
[----:B------:R-:W-:-:S05]  /*06b0*/  IMAD.WIDE R2, R5, 0x4, R2 ;  /* 0x0000000405027825 */ /* 0x000fca00078e0202 */
[----:B0-----:R-:W-:Y:S01]  /*06c0*/  STG.E.128 desc[UR6][R2.64], R8 ;  /* 0x0000000802007986 */ /* 0x001fe2000c101d06 */
[----:B------:R-:W-:Y:S05]  /*06d0*/  EXIT ;  /* 0x000000000000794d */ /* 0x000fea0003800000 */
.L_x_0:
[----:B------:R-:W-:-:S00]  /*06e0*/  BRA `(.L_x_0) ;  /* 0xfffffffc00fc7947 */ /* 0x000fc0000383ffff */
[----:B------:R-:W-:-:S00]  /*06f0*/  NOP ;  /* 0x0000000000007918 */ /* 0x000fc00000000000 */
        /* <DEDUP_REMOVED lines=8> */
.L_x_1:


//--------------------- .nv.shared.triton_poi_fused_2 --------------------------
	.section	.nv.shared.triton_poi_fused_2,"aw",@nobits
	.sectionflags	@""
	.align	16
	.zero		1024


//--------------------- .nv.constant0.triton_poi_fused_2 --------------------------
	.section	.nv.constant0.triton_poi_fused_2,"a",@progbits
	.sectionflags	@""
	.align	4
.nv.constant0.triton_poi_fused_2:
	.zero		552
